//
// Generated by NVIDIA NVVM Compiler
//
// Compiler Build ID: CL-36424714
// Cuda compilation tools, release 13.0, V13.0.88
// Based on NVVM 20.0.0
//

.version 9.0
.target sm_100
.address_size 64

	// .globl	matrix_mul

.visible .entry matrix_mul(
	.param .u64 .ptr .align 1 matrix_mul_param_0,
	.param .u64 .ptr .align 1 matrix_mul_param_1,
	.param .u64 .ptr .align 1 matrix_mul_param_2,
	.param .u32 matrix_mul_param_3
)
{
	.reg .pred 	%p<2>;
	.reg .b32 	%r<12>;
	.reg .b32 	%f<4>;
	.reg .b64 	%rd<11>;

	ld.param.u64 	%rd1, [matrix_mul_param_0];
	ld.param.u64 	%rd2, [matrix_mul_param_1];
	ld.param.u64 	%rd3, [matrix_mul_param_2];
	ld.param.u32 	%r3, [matrix_mul_param_3];
	mov.u32 	%r4, %tid.y;
	mov.u32 	%r5, %ctaid.y;
	mov.u32 	%r6, %ntid.y;
	mad.lo.s32 	%r1, %r5, %r6, %r4;
	mov.u32 	%r7, %tid.x;
	mov.u32 	%r8, %ctaid.x;
	mov.u32 	%r9, %ntid.x;
	mad.lo.s32 	%r2, %r8, %r9, %r7;
	max.s32 	%r10, %r1, %r2;
	setp.ge.s32 	%p1, %r10, %r3;
	@%p1 bra 	$L__BB0_2;
	cvta.to.global.u64 	%rd4, %rd1;
	cvta.to.global.u64 	%rd5, %rd2;
	cvta.to.global.u64 	%rd6, %rd3;
	mad.lo.s32 	%r11, %r3, %r1, %r2;
	mul.wide.s32 	%rd7, %r11, 4;
	add.s64 	%rd8, %rd4, %rd7;
	ld.global.f32 	%f1, [%rd8];
	add.s64 	%rd9, %rd5, %rd7;
	ld.global.f32 	%f2, [%rd9];
	add.f32 	%f3, %f1, %f2;
	add.s64 	%rd10, %rd6, %rd7;
	st.global.f32 	[%rd10], %f3;
$L__BB0_2:
	ret;

}


// ===== COMPILED SASS (sm_100) =====

	.target	sm_100

	.elftype	@"ET_EXEC"


//--------------------- .note.nv.tkinfo           --------------------------
	.section	.note.nv.tkinfo,"",@"SHT_NOTE"
	.sectionflags	@"SHF_NOTE_NV_TKINFO"
	.tkinfo
        /*0018*/ 	.word	0x00000002
        /*0030*/ 	.string	""
        /*0030*/ 	.string	"ptxas"
        /*0030*/ 	.string	"Cuda compilation tools, release 13.0, V13.0.88"
        /*0030*/ 	.string	"Build cuda_13.0.r13.0/compiler.36424714_0"
        /*0030*/ 	.string	"-arch sm_100 -m 64 "



//--------------------- .note.nv.cuinfo           --------------------------
	.section	.note.nv.cuinfo,"",@"SHT_NOTE"
	.sectionflags	@"SHF_NOTE_NV_CUINFO"
        /*0018*/ 	.short	0x0002
        /*001a*/ 	.short	0x0064
        /*001c*/ 	.short	0x0082
	.zero		2


//--------------------- .nv.info                  --------------------------
	.section	.nv.info,"",@"SHT_CUDA_INFO"
	.align	4


	//----- nvinfo : EIATTR_REGCOUNT
	.align		4
        /*0000*/ 	.byte	0x04, 0x2f
        /*0002*/ 	.short	(.L_1 - .L_0)
	.align		4
.L_0:
        /*0004*/ 	.word	index@(matrix_mul)
        /*0008*/ 	.word	0x0000000c


	//----- nvinfo : EIATTR_FRAME_SIZE
	.align		4
.L_1:
        /*000c*/ 	.byte	0x04, 0x11
        /*000e*/ 	.short	(.L_3 - .L_2)
	.align		4
.L_2:
        /*0010*/ 	.word	index@(matrix_mul)
        /*0014*/ 	.word	0x00000000


	//----- nvinfo : EIATTR_MIN_STACK_SIZE
	.align		4
.L_3:
        /*0018*/ 	.byte	0x04, 0x12
        /*001a*/ 	.short	(.L_5 - .L_4)
	.align		4
.L_4:
        /*001c*/ 	.word	index@(matrix_mul)
        /*0020*/ 	.word	0x00000000
.L_5:


//--------------------- .nv.compat                --------------------------
	.section	.nv.compat,"",@"SHT_CUDA_COMPAT_INFO"
	.align	4
        /*0000*/ 	.byte	0x02, 0x09, 0x00, 0x00, 0x02, 0x02, 0x01, 0x00, 0x02, 0x05, 0x05, 0x00, 0x03, 0x07, 0x01, 0x01
        /*0010*/ 	.byte	0x02, 0x03, 0x00, 0x00, 0x02, 0x06, 0x01, 0x00, 0x04, 0x0b, 0x08, 0x00, 0x09, 0x00, 0x00, 0x00
        /*0020*/ 	.byte	0x00, 0x00, 0x00, 0x00


//--------------------- .nv.info.matrix_mul       --------------------------
	.section	.nv.info.matrix_mul,"",@"SHT_CUDA_INFO"
	.sectionflags	@""
	.align	4


	//----- nvinfo : EIATTR_CUDA_API_VERSION
	.align		4
        /*0000*/ 	.byte	0x04, 0x37
        /*0002*/ 	.short	(.L_7 - .L_6)
.L_6:
        /*0004*/ 	.word	0x00000082


	//----- nvinfo : EIATTR_KPARAM_INFO
	.align		4
.L_7:
        /*0008*/ 	.byte	0x04, 0x17
        /*000a*/ 	.short	(.L_9 - .L_8)
.L_8:
        /*000c*/ 	.word	0x00000000
        /*0010*/ 	.short	0x0003
        /*0012*/ 	.short	0x0018
        /*0014*/ 	.byte	0x00, 0xf0, 0x11, 0x00


	//----- nvinfo : EIATTR_KPARAM_INFO
	.align		4
.L_9:
        /*0018*/ 	.byte	0x04, 0x17
        /*001a*/ 	.short	(.L_11 - .L_10)
.L_10:
        /*001c*/ 	.word	0x00000000
        /*0020*/ 	.short	0x0002
        /*0022*/ 	.short	0x0010
        /*0024*/ 	.byte	0x00, 0xf5, 0x21, 0x00


	//----- nvinfo : EIATTR_KPARAM_INFO
	.align		4
.L_11:
        /*0028*/ 	.byte	0x04, 0x17
        /*002a*/ 	.short	(.L_13 - .L_12)
.L_12:
        /*002c*/ 	.word	0x00000000
        /*0030*/ 	.short	0x0001
        /*0032*/ 	.short	0x0008
        /*0034*/ 	.byte	0x00, 0xf5, 0x21, 0x00


	//----- nvinfo : EIATTR_KPARAM_INFO
	.align		4
.L_13:
        /*0038*/ 	.byte	0x04, 0x17
        /*003a*/ 	.short	(.L_15 - .L_14)
.L_14:
        /*003c*/ 	.word	0x00000000
        /*0040*/ 	.short	0x0000
        /*0042*/ 	.short	0x0000
        /*0044*/ 	.byte	0x00, 0xf5, 0x21, 0x00


	//----- nvinfo : EIATTR_SPARSE_MMA_MASK
	.align		4
.L_15:
        /*0048*/ 	.byte	0x03, 0x50
        /*004a*/ 	.short	0x0000


	//----- nvinfo : EIATTR_MAXREG_COUNT
	.align		4
        /*004c*/ 	.byte	0x03, 0x1b
        /*004e*/ 	.short	0x00ff


	//----- nvinfo : EIATTR_MERCURY_ISA_VERSION
	.align		4
        /*0050*/ 	.byte	0x03, 0x5f
        /*0052*/ 	.short	0x0101


	//----- nvinfo : EIATTR_VRC_CTA_INIT_COUNT
	.align		4
        /*0054*/ 	.byte	0x02, 0x4a
	.zero		1
	.zero		1


	//----- nvinfo : EIATTR_EXIT_INSTR_OFFSETS
	.align		4
        /*0058*/ 	.byte	0x04, 0x1c
        /*005a*/ 	.short	(.L_17 - .L_16)


	//   ....[0]....
.L_16:
        /*005c*/ 	.word	0x000000c0


	//   ....[1]....
        /*0060*/ 	.word	0x00000190


	//----- nvinfo : EIATTR_CBANK_PARAM_SIZE
	.align		4
.L_17:
        /*0064*/ 	.byte	0x03, 0x19
        /*0066*/ 	.short	0x001c


	//----- nvinfo : EIATTR_PARAM_CBANK
	.align		4
        /*0068*/ 	.byte	0x04, 0x0a
        /*006a*/ 	.short	(.L_19 - .L_18)
	.align		4
.L_18:
        /*006c*/ 	.word	index@(.nv.constant0.matrix_mul)
        /*0070*/ 	.short	0x0380
        /*0072*/ 	.short	0x001c


	//----- nvinfo : EIATTR_SW_WAR
	.align		4
.L_19:
        /*0074*/ 	.byte	0x04, 0x36
        /*0076*/ 	.short	(.L_21 - .L_20)
.L_20:
        /*0078*/ 	.word	0x00000008
.L_21:


//--------------------- .nv.callgraph             --------------------------
	.section	.nv.callgraph,"",@"SHT_CUDA_CALLGRAPH"
	.align	4
	.sectionentsize	8
	.align		4
        /*0000*/ 	.word	0x00000000
	.align		4
        /*0004*/ 	.word	0xffffffff
	.align		4
        /*0008*/ 	.word	0x00000000
	.align		4
        /*000c*/ 	.word	0xfffffffe
	.align		4
        /*0010*/ 	.word	0x00000000
	.align		4
        /*0014*/ 	.word	0xfffffffd
	.align		4
        /*0018*/ 	.word	0x00000000
	.align		4
        /*001c*/ 	.word	0xfffffffc


//--------------------- .text.matrix_mul          --------------------------
	.section	.text.matrix_mul,"ax",@progbits
	.align	128
        .global         matrix_mul
        .type           matrix_mul,@function
        .size           matrix_mul,(.L_x_1 - matrix_mul)
        .other          matrix_mul,@"STO_CUDA_ENTRY STV_DEFAULT"
matrix_mul:
.text.matrix_mul:
[----:B------:R-:W-:Y:S01]  /*0000*/  LDC R1, c[0x0][0x37c] ;  /* 0x0000df00ff017b82 */ /* 0x000fe20000000800 */
[----:B------:R-:W0:Y:S07]  /*0010*/  S2R R0, SR_TID.Y ;  /* 0x0000000000007919 */ /* 0x000e2e0000002200 */
[----:B------:R-:W0:Y:S01]  /*0020*/  LDC R3, c[0x0][0x364] ;  /* 0x0000d900ff037b82 */ /* 0x000e220000000800 */
[----:B------:R-:W1:Y:S01]  /*0030*/  LDCU UR6, c[0x0][0x398] ;  /* 0x00007300ff0677ac */ /* 0x000e620008000800 */
[----:B------:R-:W2:Y:S06]  /*0040*/  S2R R7, SR_TID.X ;  /* 0x0000000000077919 */ /* 0x000eac0000002100 */
[----:B------:R-:W0:Y:S08]  /*0050*/  S2UR UR4, SR_CTAID.Y ;  /* 0x00000000000479c3 */ /* 0x000e300000002600 */
[----:B------:R-:W2:Y:S08]  /*0060*/  S2UR UR5, SR_CTAID.X ;  /* 0x00000000000579c3 */ /* 0x000eb00000002500 */
[----:B------:R-:W2:Y:S01]  /*0070*/  LDC R2, c[0x0][0x360] ;  /* 0x0000d800ff027b82 */ /* 0x000ea20000000800 */
[----:B0-----:R-:W-:-:S02]  /*0080*/  IMAD R0, R3, UR4, R0 ;  /* 0x0000000403007c24 */ /* 0x001fc4000f8e0200 */
[----:B--2---:R-:W-:-:S05]  /*0090*/  IMAD R7, R2, UR5, R7 ;  /* 0x0000000502077c24 */ /* 0x004fca000f8e0207 */
[----:B------:R-:W-:-:S04]  /*00a0*/  VIMNMX R2, PT, PT, R0, R7, !PT ;  /* 0x0000000700027248 */ /* 0x000fc80007fe0100 */
[----:B-1----:R-:W-:-:S13]  /*00b0*/  ISETP.GE.AND P0, PT, R2, UR6, PT ;  /* 0x0000000602007c0c */ /* 0x002fda000bf06270 */
[----:B------:R-:W-:Y:S05]  /*00c0*/  @P0 EXIT ;  /* 0x000000000000094d */ /* 0x000fea0003800000 */
[----:B------:R-:W0:Y:S01]  /*00d0*/  LDC.64 R2, c[0x0][0x380] ;  /* 0x0000e000ff027b82 */ /* 0x000e220000000a00 */
[----:B------:R-:W1:Y:S01]  /*00e0*/  LDCU.64 UR4, c[0x0][0x358] ;  /* 0x00006b00ff0477ac */ /* 0x000e620008000a00 */
[----:B------:R-:W-:-:S06]  /*00f0*/  IMAD R9, R0, UR6, R7 ;  /* 0x0000000600097c24 */ /* 0x000fcc000f8e0207 */
[----:B------:R-:W2:Y:S08]  /*0100*/  LDC.64 R4, c[0x0][0x388] ;  /* 0x0000e200ff047b82 */ /* 0x000eb00000000a00 */
[----:B------:R-:W3:Y:S01]  /*0110*/  LDC.64 R6, c[0x0][0x390] ;  /* 0x0000e400ff067b82 */ /* 0x000ee20000000a00 */
[----:B0-----:R-:W-:-:S06]  /*0120*/  IMAD.WIDE R2, R9, 0x4, R2 ;  /* 0x0000000409027825 */ /* 0x001fcc00078e0202 */
[----:B-1----:R-:W4:Y:S01]  /*0130*/  LDG.E R2, desc[UR4][R2.64] ;  /* 0x0000000402027981 */ /* 0x002f22000c1e1900 */
[----:B--2---:R-:W-:-:S06]  /*0140*/  IMAD.WIDE R4, R9, 0x4, R4 ;  /* 0x0000000409047825 */ /* 0x004fcc00078e0204 */
[----:B------:R-:W4:Y:S01]  /*0150*/  LDG.E R5, desc[UR4][R4.64] ;  /* 0x0000000404057981 */ /* 0x000f22000c1e1900 */
[----:B---3--:R-:W-:-:S04]  /*0160*/  IMAD.WIDE R6, R9, 0x4, R6 ;  /* 0x0000000409067825 */ /* 0x008fc800078e0206 */
[----:B----4-:R-:W-:-:S05]  /*0170*/  FADD R9, R2, R5 ;  /* 0x0000000502097221 */ /* 0x010fca0000000000 */
[----:B------:R-:W-:Y:S01]  /*0180*/  STG.E desc[UR4][R6.64], R9 ;  /* 0x0000000906007986 */ /* 0x000fe2000c101904 */
[----:B------:R-:W-:Y:S05]  /*0190*/  EXIT ;  /* 0x000000000000794d */ /* 0x000fea0003800000 */
.L_x_0:
[----:B------:R-:W-:-:S00]  /*01a0*/  BRA `(.L_x_0) ;  /* 0xfffffffc00fc7947 */ /* 0x000fc0000383ffff */
[----:B------:R-:W-:-:S00]  /*01b0*/  NOP ;  /* 0x0000000000007918 */ /* 0x000fc00000000000 */
        /* <DEDUP_REMOVED lines=12> */
.L_x_1:


//--------------------- .nv.shared.reserved.0     --------------------------
	.section	.nv.shared.reserved.0,"aw",@nobits
	.weak		__nv_reservedSMEM_offset_0_alias
	.size		__nv_reservedSMEM_offset_0_alias, 0, 64
	.other		__nv_reservedSMEM_offset_0_alias,@"STO_CUDA_RESERVED_SHARED STV_DEFAULT"
__nv_reservedSMEM_offset_0_alias:
	.zero		0
	.zero		64


//--------------------- .nv.constant0.matrix_mul  --------------------------
	.section	.nv.constant0.matrix_mul,"a",@progbits
	.sectionflags	@""
	.align	4
.nv.constant0.matrix_mul:
	.zero		924


//--------------------- SYMBOLS --------------------------

	.type		.nv.reservedSmem.offset0,@object
	.size		.nv.reservedSmem.offset0,0x4
